	.headerflags	@"EF_CUDA_TEXMODE_UNIFIED EF_CUDA_64BIT_ADDRESS EF_CUDA_ACCELERATORS EF_CUDA_SM90 EF_CUDA_VIRTUAL_SM(EF_CUDA_SM90)"
	.elftype	@"ET_EXEC"


//--------------------- .nv.info                  --------------------------
	.section	.nv.info,"",@"SHT_CUDA_INFO"
	.align	4


	//----- nvinfo : EIATTR_REGCOUNT
	.align		4
        /*0000*/ 	.byte	0x04, 0x2f
        /*0002*/ 	.short	(.L_1 - .L_0)
	.align		4
.L_0:
        /*0004*/ 	.word	index@(triton_poi_fused_constant_pad_nd_26)
        /*0008*/ 	.word	0x0000000c


	//----- nvinfo : EIATTR_MIN_STACK_SIZE
	.align		4
.L_1:
        /*000c*/ 	.byte	0x04, 0x12
        /*000e*/ 	.short	(.L_3 - .L_2)
	.align		4
.L_2:
        /*0010*/ 	.word	index@(triton_poi_fused_constant_pad_nd_26)
        /*0014*/ 	.word	0x00000000


	//----- nvinfo : EIATTR_FRAME_SIZE
	.align		4
.L_3:
        /*0018*/ 	.byte	0x04, 0x11
        /*001a*/ 	.short	(.L_5 - .L_4)
	.align		4
.L_4:
        /*001c*/ 	.word	index@(triton_poi_fused_constant_pad_nd_26)
        /*0020*/ 	.word	0x00000000


	//----- nvinfo : EIATTR_MIN_STACK_SIZE
	.align		4
.L_5:
        /*0024*/ 	.byte	0x04, 0x12
        /*0026*/ 	.short	(.L_7 - .L_6)
	.align		4
.L_6:
        /*0028*/ 	.word	index@(triton_poi_fused_constant_pad_nd_26)
        /*002c*/ 	.word	0x00000000
.L_7:


//--------------------- .nv.info.triton_poi_fused_constant_pad_nd_26 --------------------------
	.section	.nv.info.triton_poi_fused_constant_pad_nd_26,"",@"SHT_CUDA_INFO"
	.sectionflags	@""
	.align	4


	//----- nvinfo : EIATTR_CUDA_API_VERSION
	.align		4
        /*0000*/ 	.byte	0x04, 0x37
        /*0002*/ 	.short	(.L_9 - .L_8)
.L_8:
        /*0004*/ 	.word	0x0000007c


	//----- nvinfo : EIATTR_KPARAM_INFO
	.align		4
.L_9:
        /*0008*/ 	.byte	0x04, 0x17
        /*000a*/ 	.short	(.L_11 - .L_10)
.L_10:
        /*000c*/ 	.word	0x00000000
        /*0010*/ 	.short	0x0002
        /*0012*/ 	.short	0x0010
        /*0014*/ 	.byte	0x00, 0xf0, 0x11, 0x00


	//----- nvinfo : EIATTR_KPARAM_INFO
	.align		4
.L_11:
        /*0018*/ 	.byte	0x04, 0x17
        /*001a*/ 	.short	(.L_13 - .L_12)
.L_12:
        /*001c*/ 	.word	0x00000000
        /*0020*/ 	.short	0x0001
        /*0022*/ 	.short	0x0008
        /*0024*/ 	.byte	0x00, 0xf4, 0x21, 0x00


	//----- nvinfo : EIATTR_KPARAM_INFO
	.align		4
.L_13:
        /*0028*/ 	.byte	0x04, 0x17
        /*002a*/ 	.short	(.L_15 - .L_14)
.L_14:
        /*002c*/ 	.word	0x00000000
        /*0030*/ 	.short	0x0000
        /*0032*/ 	.short	0x0000
        /*0034*/ 	.byte	0x00, 0xf4, 0x21, 0x00


	//----- nvinfo : EIATTR_SPARSE_MMA_MASK
	.align		4
.L_15:
        /*0038*/ 	.byte	0x03, 0x50
        /*003a*/ 	.short	0x0000


	//----- nvinfo : EIATTR_MAXREG_COUNT
	.align		4
        /*003c*/ 	.byte	0x03, 0x1b
        /*003e*/ 	.short	0x00ff


	//----- nvinfo : EIATTR_EXIT_INSTR_OFFSETS
	.align		4
        /*0040*/ 	.byte	0x04, 0x1c
        /*0042*/ 	.short	(.L_17 - .L_16)


	//   ....[0]....
.L_16:
        /*0044*/ 	.word	0x00000270


	//   ....[1]....
        /*0048*/ 	.word	0x00000290


	//----- nvinfo : EIATTR_REQNTID
	.align		4
.L_17:
        /*004c*/ 	.byte	0x04, 0x10
        /*004e*/ 	.short	(.L_19 - .L_18)
.L_18:
        /*0050*/ 	.word	0x00000080
        /*0054*/ 	.word	0x00000001
        /*0058*/ 	.word	0x00000001


	//----- nvinfo : EIATTR_CBANK_PARAM_SIZE
	.align		4
.L_19:
        /*005c*/ 	.byte	0x03, 0x19
        /*005e*/ 	.short	0x0014


	//----- nvinfo : EIATTR_PARAM_CBANK
	.align		4
        /*0060*/ 	.byte	0x04, 0x0a
        /*0062*/ 	.short	(.L_21 - .L_20)
	.align		4
.L_20:
        /*0064*/ 	.word	index@(.nv.constant0.triton_poi_fused_constant_pad_nd_26)
        /*0068*/ 	.short	0x0210
        /*006a*/ 	.short	0x0014


	//----- nvinfo : EIATTR_SW_WAR
	.align		4
.L_21:
        /*006c*/ 	.byte	0x04, 0x36
        /*006e*/ 	.short	(.L_23 - .L_22)
.L_22:
        /*0070*/ 	.word	0x00000008
.L_23:


//--------------------- .nv.callgraph             --------------------------
	.section	.nv.callgraph,"",@"SHT_CUDA_CALLGRAPH"
	.align	4
	.sectionentsize	8
	.align		4
        /*0000*/ 	.word	0x00000000
	.align		4
        /*0004*/ 	.word	0xffffffff
	.align		4
        /*0008*/ 	.word	0x00000000
	.align		4
        /*000c*/ 	.word	0xfffffffe
	.align		4
        /*0010*/ 	.word	0x00000000
	.align		4
        /*0014*/ 	.word	0xfffffffd
	.align		4
        /*0018*/ 	.word	0x00000000
	.align		4
        /*001c*/ 	.word	0xfffffffc


//--------------------- .text.triton_poi_fused_constant_pad_nd_26 --------------------------
	.section	.text.triton_poi_fused_constant_pad_nd_26,"ax",@progbits
	.align	128
        .global         triton_poi_fused_constant_pad_nd_26
        .type           triton_poi_fused_constant_pad_nd_26,@function
        .size           triton_poi_fused_constant_pad_nd_26,(.L_x_1 - triton_poi_fused_constant_pad_nd_26)
        .other          triton_poi_fused_constant_pad_nd_26,@"STO_CUDA_ENTRY STV_DEFAULT"
triton_poi_fused_constant_pad_nd_26:
.text.triton_poi_fused_constant_pad_nd_26:
[----:B------:R-:W0:Y:S02]  /*0000*/  LDC R1, c[0x0][0x28] ;  /* 0x00000a00ff017b82 */ /* 0x000e240000000800 */
[----:B------:R-:W1:Y:S01]  /*0010*/  S2R R0, SR_TID.X ;  /* 0x0000000000007919 */ /* 0x000e620000002100 */
[----:B------:R-:W-:Y:S01]  /*0020*/  ULDC.64 UR4, c[0x0][0x208] ;  /* 0x0000820000047ab9 */ /* 0x000fe20000000a00 */
[----:B------:R-:W2:Y:S01]  /*0030*/  S2R R3, SR_CTAID.X ;  /* 0x0000000000037919 */ /* 0x000ea20000002500 */
[----:B-1----:R-:W-:-:S05]  /*0040*/  IMAD.SHL.U32 R0, R0, 0x2, RZ ;  /* 0x0000000200007824 */ /* 0x002fca00078e00ff */
[----:B------:R-:W-:-:S05]  /*0050*/  LOP3.LUT R0, R0, 0xfe, RZ, 0xc0, !PT ;  /* 0x000000fe00007812 */ /* 0x000fca00078ec0ff */
[----:B--2---:R-:W-:-:S04]  /*0060*/  IMAD R0, R3, 0x100, R0 ;  /* 0x0000010003007824 */ /* 0x004fc800078e0200 */
[----:B------:R-:W-:-:S04]  /*0070*/  IMAD.HI R4, R0, 0x2e8ba2e9, RZ ;  /* 0x2e8ba2e900047827 */ /* 0x000fc800078e02ff */
[----:B------:R-:W-:Y:S01]  /*0080*/  IMAD.HI R2, R0, 0x94f2095, RZ ;  /* 0x094f209500027827 */ /* 0x000fe200078e02ff */
[----:B------:R-:W-:-:S04]  /*0090*/  SHF.R.U32.HI R5, RZ, 0x1f, R4 ;  /* 0x0000001fff057819 */ /* 0x000fc80000011604 */
[----:B------:R-:W-:Y:S02]  /*00a0*/  SHF.R.U32.HI R3, RZ, 0x1f, R2 ;  /* 0x0000001fff037819 */ /* 0x000fe40000011602 */
[----:B------:R-:W-:Y:S02]  /*00b0*/  LEA.HI.SX32 R5, R4, R5, 0x1c ;  /* 0x0000000504057211 */ /* 0x000fe400078fe2ff */
[----:B------:R-:W-:-:S03]  /*00c0*/  LEA.HI.SX32 R7, R2, R3, 0x1b ;  /* 0x0000000302077211 */ /* 0x000fc600078fdaff */
[----:B------:R-:W-:-:S04]  /*00d0*/  IMAD.HI R2, R5, 0x66666667, RZ ;  /* 0x6666666705027827 */ /* 0x000fc800078e02ff */
[----:B------:R-:W-:Y:S01]  /*00e0*/  IMAD.HI R4, R7, 0x66666667, RZ ;  /* 0x6666666707047827 */ /* 0x000fe200078e02ff */
[----:B------:R-:W-:-:S04]  /*00f0*/  SHF.R.U32.HI R3, RZ, 0x1f, R2 ;  /* 0x0000001fff037819 */ /* 0x000fc80000011602 */
[----:B------:R-:W-:Y:S02]  /*0100*/  SHF.R.U32.HI R9, RZ, 0x1f, R4 ;  /* 0x0000001fff097819 */ /* 0x000fe40000011604 */
[----:B------:R-:W-:Y:S02]  /*0110*/  LEA.HI.SX32 R6, R2, R3, 0x1e ;  /* 0x0000000302067211 */ /* 0x000fe400078ff2ff */
[----:B------:R-:W-:Y:S01]  /*0120*/  LEA.HI.SX32 R8, R4, R9, 0x1e ;  /* 0x0000000904087211 */ /* 0x000fe200078ff2ff */
[----:B------:R-:W1:Y:S01]  /*0130*/  LDC.64 R2, c[0x0][0x210] ;  /* 0x00008400ff027b82 */ /* 0x000e620000000a00 */
[----:B------:R-:W-:-:S04]  /*0140*/  IMAD.HI R4, R0, 0x77280773, RZ ;  /* 0x7728077300047827 */ /* 0x000fc800078e02ff */
[----:B------:R-:W-:Y:S01]  /*0150*/  IMAD R6, R6, -0xa, R5 ;  /* 0xfffffff606067824 */ /* 0x000fe200078e0205 */
[----:B------:R-:W-:Y:S01]  /*0160*/  SHF.R.U32.HI R5, RZ, 0x1f, R4 ;  /* 0x0000001fff057819 */ /* 0x000fe20000011604 */
[----:B------:R-:W-:-:S03]  /*0170*/  IMAD R9, R8, -0xa, R7 ;  /* 0xfffffff608097824 */ /* 0x000fc600078e0207 */
[----:B------:R-:W-:Y:S01]  /*0180*/  LEA.HI.SX32 R5, R4, R5, 0x14 ;  /* 0x0000000504057211 */ /* 0x000fe200078fa2ff */
[----:B------:R-:W-:Y:S01]  /*0190*/  IMAD R4, R7, -0x370, R0 ;  /* 0xfffffc9007047824 */ /* 0x000fe200078e0200 */
[----:B------:R-:W-:-:S03]  /*01a0*/  VIMNMX R6, R6, R9, !PT ;  /* 0x0000000906067248 */ /* 0x000fc60007fe0100 */
[----:B------:R-:W-:Y:S01]  /*01b0*/  IMAD R4, R5, 0x1600, R4 ;  /* 0x0000160005047824 */ /* 0x000fe200078e0204 */
[----:B------:R-:W-:Y:S02]  /*01c0*/  ISETP.GE.AND P0, PT, R6, 0x8, PT ;  /* 0x000000080600780c */ /* 0x000fe40003f06270 */
[----:B------:R-:W-:Y:S01]  /*01d0*/  CS2R R6, SRZ ;  /* 0x0000000000067805 */ /* 0x000fe2000001ff00 */
[----:B------:R-:W-:Y:S01]  /*01e0*/  IMAD R9, R9, 0x2c0, R4 ;  /* 0x000002c009097824 */ /* 0x000fe200078e0204 */
[----:B------:R-:W-:Y:S01]  /*01f0*/  ISETP.LT.AND P0, PT, R0, 0x8980, !P0 ;  /* 0x000089800000780c */ /* 0x000fe20004701270 */
[----:B------:R-:W2:Y:S02]  /*0200*/  LDC.64 R4, c[0x0][0x218] ;  /* 0x00008600ff047b82 */ /* 0x000ea40000000a00 */
[----:B-1----:R-:W-:-:S10]  /*0210*/  IMAD.WIDE R2, R9, 0x4, R2 ;  /* 0x0000000409027825 */ /* 0x002fd400078e0202 */
[----:B------:R-:W3:Y:S01]  /*0220*/  @P0 LDG.E.64 R6, desc[UR4][R2.64] ;  /* 0x0000000402060981 */ /* 0x000ee2000c1e1b00 */
[C---:B------:R-:W-:Y:S01]  /*0230*/  ISETP.GE.AND P1, PT, R0.reuse, 0x8980, PT ;  /* 0x000089800000780c */ /* 0x040fe20003f26270 */
[----:B--2---:R-:W-:Y:S01]  /*0240*/  IMAD.WIDE R4, R0, 0x4, R4 ;  /* 0x0000000400047825 */ /* 0x004fe200078e0204 */
[----:B---3--:R-:W-:Y:S02]  /*0250*/  SEL R6, R6, RZ, P0 ;  /* 0x000000ff06067207 */ /* 0x008fe40000000000 */
[----:B------:R-:W-:-:S09]  /*0260*/  SEL R7, R7, RZ, P0 ;  /* 0x000000ff07077207 */ /* 0x000fd20000000000 */
[----:B------:R-:W-:Y:S05]  /*0270*/  @P1 EXIT ;  /* 0x000000000000194d */ /* 0x000fea0003800000 */
[----:B------:R-:W-:Y:S01]  /*0280*/  STG.E.64 desc[UR4][R4.64], R6 ;  /* 0x0000000604007986 */ /* 0x000fe2000c101b04 */
[----:B------:R-:W-:Y:S05]  /*0290*/  EXIT ;  /* 0x000000000000794d */ /* 0x000fea0003800000 */
.L_x_0:
[----:B------:R-:W-:-:S00]  /*02a0*/  BRA `(.L_x_0) ;  /* 0xfffffffc00fc7947 */ /* 0x000fc0000383ffff */
[----:B------:R-:W-:-:S00]  /*02b0*/  NOP ;  /* 0x0000000000007918 */ /* 0x000fc00000000000 */
        /* <DEDUP_REMOVED lines=12> */
.L_x_1:


//--------------------- .nv.constant0.triton_poi_fused_constant_pad_nd_26 --------------------------
	.section	.nv.constant0.triton_poi_fused_constant_pad_nd_26,"a",@progbits
	.sectionflags	@""
	.align	4
.nv.constant0.triton_poi_fused_constant_pad_nd_26:
	.zero		548
